//
// Generated by NVIDIA NVVM Compiler
//
// Compiler Build ID: CL-36424714
// Cuda compilation tools, release 13.0, V13.0.88
// Based on NVVM 20.0.0
//

.version 9.0
.target sm_100
.address_size 64

	// .globl	_Z6unrollPiS_i

.visible .entry _Z6unrollPiS_i(
	.param .u64 .ptr .align 1 _Z6unrollPiS_i_param_0,
	.param .u64 .ptr .align 1 _Z6unrollPiS_i_param_1,
	.param .u32 _Z6unrollPiS_i_param_2
)
{
	.reg .pred 	%p<6>;
	.reg .b32 	%r<19>;
	.reg .b64 	%rd<23>;

	ld.param.u64 	%rd8, [_Z6unrollPiS_i_param_0];
	ld.param.u64 	%rd7, [_Z6unrollPiS_i_param_1];
	ld.param.u32 	%r7, [_Z6unrollPiS_i_param_2];
	cvta.to.global.u64 	%rd1, %rd8;
	mov.u32 	%r1, %tid.x;
	mov.u32 	%r2, %ctaid.x;
	mov.u32 	%r18, %ntid.x;
	mul.lo.s32 	%r8, %r18, %r2;
	shl.b32 	%r9, %r8, 1;
	add.s32 	%r10, %r9, %r1;
	mul.wide.s32 	%rd9, %r9, 4;
	add.s64 	%rd21, %rd1, %rd9;
	add.s32 	%r4, %r10, %r18;
	setp.ge.u32 	%p1, %r4, %r7;
	@%p1 bra 	$L__BB0_2;
	mul.wide.u32 	%rd10, %r4, 4;
	add.s64 	%rd11, %rd1, %rd10;
	ld.global.u32 	%r11, [%rd11];
	shl.b32 	%r12, %r1, 2;
	cvt.u64.u32 	%rd12, %r12;
	add.s64 	%rd13, %rd21, %rd12;
	ld.global.u32 	%r13, [%rd13];
	add.s32 	%r14, %r13, %r11;
	st.global.u32 	[%rd13], %r14;
$L__BB0_2:
	bar.sync 	0;
	setp.lt.u32 	%p2, %r18, 2;
	@%p2 bra 	$L__BB0_6;
$L__BB0_3:
	shr.u32 	%r6, %r18, 1;
	setp.ge.u32 	%p3, %r1, %r6;
	@%p3 bra 	$L__BB0_5;
	add.s32 	%r15, %r6, %r1;
	mul.wide.u32 	%rd14, %r15, 4;
	add.s64 	%rd15, %rd21, %rd14;
	ld.global.u32 	%r16, [%rd15];
	mul.wide.s32 	%rd16, %r16, 4;
	add.s64 	%rd21, %rd21, %rd16;
$L__BB0_5:
	bar.sync 	0;
	setp.gt.u32 	%p4, %r18, 3;
	mov.u32 	%r18, %r6;
	@%p4 bra 	$L__BB0_3;
$L__BB0_6:
	setp.ne.s32 	%p5, %r1, 0;
	@%p5 bra 	$L__BB0_8;
	ld.global.u32 	%r17, [%rd21];
	cvta.to.global.u64 	%rd17, %rd7;
	mul.wide.u32 	%rd18, %r2, 4;
	add.s64 	%rd19, %rd17, %rd18;
	st.global.u32 	[%rd19], %r17;
$L__BB0_8:
	ret;

}


// ===== COMPILED SASS (sm_100) =====

	.target	sm_100

	.elftype	@"ET_EXEC"


//--------------------- .note.nv.tkinfo           --------------------------
	.section	.note.nv.tkinfo,"",@"SHT_NOTE"
	.sectionflags	@"SHF_NOTE_NV_TKINFO"
	.tkinfo
        /*0018*/ 	.word	0x00000002
        /*0030*/ 	.string	""
        /*0030*/ 	.string	"ptxas"
        /*0030*/ 	.string	"Cuda compilation tools, release 13.0, V13.0.88"
        /*0030*/ 	.string	"Build cuda_13.0.r13.0/compiler.36424714_0"
        /*0030*/ 	.string	"-arch sm_100 -m 64 "



//--------------------- .note.nv.cuinfo           --------------------------
	.section	.note.nv.cuinfo,"",@"SHT_NOTE"
	.sectionflags	@"SHF_NOTE_NV_CUINFO"
        /*0018*/ 	.short	0x0002
        /*001a*/ 	.short	0x0064
        /*001c*/ 	.short	0x0082
	.zero		2


//--------------------- .nv.info                  --------------------------
	.section	.nv.info,"",@"SHT_CUDA_INFO"
	.align	4


	//----- nvinfo : EIATTR_REGCOUNT
	.align		4
        /*0000*/ 	.byte	0x04, 0x2f
        /*0002*/ 	.short	(.L_1 - .L_0)
	.align		4
.L_0:
        /*0004*/ 	.word	index@(_Z6unrollPiS_i)
        /*0008*/ 	.word	0x0000000e


	//----- nvinfo : EIATTR_FRAME_SIZE
	.align		4
.L_1:
        /*000c*/ 	.byte	0x04, 0x11
        /*000e*/ 	.short	(.L_3 - .L_2)
	.align		4
.L_2:
        /*0010*/ 	.word	index@(_Z6unrollPiS_i)
        /*0014*/ 	.word	0x00000000


	//----- nvinfo : EIATTR_MIN_STACK_SIZE
	.align		4
.L_3:
        /*0018*/ 	.byte	0x04, 0x12
        /*001a*/ 	.short	(.L_5 - .L_4)
	.align		4
.L_4:
        /*001c*/ 	.word	index@(_Z6unrollPiS_i)
        /*0020*/ 	.word	0x00000000
.L_5:


//--------------------- .nv.compat                --------------------------
	.section	.nv.compat,"",@"SHT_CUDA_COMPAT_INFO"
	.align	4
        /*0000*/ 	.byte	0x02, 0x09, 0x00, 0x00, 0x02, 0x02, 0x01, 0x00, 0x02, 0x05, 0x05, 0x00, 0x03, 0x07, 0x01, 0x01
        /*0010*/ 	.byte	0x02, 0x03, 0x00, 0x00, 0x02, 0x06, 0x01, 0x00, 0x04, 0x0b, 0x08, 0x00, 0x09, 0x00, 0x00, 0x00
        /*0020*/ 	.byte	0x00, 0x00, 0x00, 0x00


//--------------------- .nv.info._Z6unrollPiS_i   --------------------------
	.section	.nv.info._Z6unrollPiS_i,"",@"SHT_CUDA_INFO"
	.sectionflags	@""
	.align	4


	//----- nvinfo : EIATTR_CUDA_API_VERSION
	.align		4
        /*0000*/ 	.byte	0x04, 0x37
        /*0002*/ 	.short	(.L_7 - .L_6)
.L_6:
        /*0004*/ 	.word	0x00000082


	//----- nvinfo : EIATTR_KPARAM_INFO
	.align		4
.L_7:
        /*0008*/ 	.byte	0x04, 0x17
        /*000a*/ 	.short	(.L_9 - .L_8)
.L_8:
        /*000c*/ 	.word	0x00000000
        /*0010*/ 	.short	0x0002
        /*0012*/ 	.short	0x0010
        /*0014*/ 	.byte	0x00, 0xf0, 0x11, 0x00


	//----- nvinfo : EIATTR_KPARAM_INFO
	.align		4
.L_9:
        /*0018*/ 	.byte	0x04, 0x17
        /*001a*/ 	.short	(.L_11 - .L_10)
.L_10:
        /*001c*/ 	.word	0x00000000
        /*0020*/ 	.short	0x0001
        /*0022*/ 	.short	0x0008
        /*0024*/ 	.byte	0x00, 0xf5, 0x21, 0x00


	//----- nvinfo : EIATTR_KPARAM_INFO
	.align		4
.L_11:
        /*0028*/ 	.byte	0x04, 0x17
        /*002a*/ 	.short	(.L_13 - .L_12)
.L_12:
        /*002c*/ 	.word	0x00000000
        /*0030*/ 	.short	0x0000
        /*0032*/ 	.short	0x0000
        /*0034*/ 	.byte	0x00, 0xf5, 0x21, 0x00


	//----- nvinfo : EIATTR_SPARSE_MMA_MASK
	.align		4
.L_13:
        /*0038*/ 	.byte	0x03, 0x50
        /*003a*/ 	.short	0x0000


	//----- nvinfo : EIATTR_MAXREG_COUNT
	.align		4
        /*003c*/ 	.byte	0x03, 0x1b
        /*003e*/ 	.short	0x00ff


	//----- nvinfo : EIATTR_NUM_BARRIERS
	.align		4
        /*0040*/ 	.byte	0x02, 0x4c
        /*0042*/ 	.byte	0x01
	.zero		1


	//----- nvinfo : EIATTR_MERCURY_ISA_VERSION
	.align		4
        /*0044*/ 	.byte	0x03, 0x5f
        /*0046*/ 	.short	0x0101


	//----- nvinfo : EIATTR_VRC_CTA_INIT_COUNT
	.align		4
        /*0048*/ 	.byte	0x02, 0x4a
	.zero		1
	.zero		1


	//----- nvinfo : EIATTR_EXIT_INSTR_OFFSETS
	.align		4
        /*004c*/ 	.byte	0x04, 0x1c
        /*004e*/ 	.short	(.L_15 - .L_14)


	//   ....[0]....
.L_14:
        /*0050*/ 	.word	0x00000270


	//   ....[1]....
        /*0054*/ 	.word	0x000002c0


	//----- nvinfo : EIATTR_CRS_STACK_SIZE
	.align		4
.L_15:
        /*0058*/ 	.byte	0x04, 0x1e
        /*005a*/ 	.short	(.L_17 - .L_16)
.L_16:
        /*005c*/ 	.word	0x00000000


	//----- nvinfo : EIATTR_CBANK_PARAM_SIZE
	.align		4
.L_17:
        /*0060*/ 	.byte	0x03, 0x19
        /*0062*/ 	.short	0x0014


	//----- nvinfo : EIATTR_PARAM_CBANK
	.align		4
        /*0064*/ 	.byte	0x04, 0x0a
        /*0066*/ 	.short	(.L_19 - .L_18)
	.align		4
.L_18:
        /*0068*/ 	.word	index@(.nv.constant0._Z6unrollPiS_i)
        /*006c*/ 	.short	0x0380
        /*006e*/ 	.short	0x0014


	//----- nvinfo : EIATTR_SW_WAR
	.align		4
.L_19:
        /*0070*/ 	.byte	0x04, 0x36
        /*0072*/ 	.short	(.L_21 - .L_20)
.L_20:
        /*0074*/ 	.word	0x00000008
.L_21:


//--------------------- .nv.callgraph             --------------------------
	.section	.nv.callgraph,"",@"SHT_CUDA_CALLGRAPH"
	.align	4
	.sectionentsize	8
	.align		4
        /*0000*/ 	.word	0x00000000
	.align		4
        /*0004*/ 	.word	0xffffffff
	.align		4
        /*0008*/ 	.word	0x00000000
	.align		4
        /*000c*/ 	.word	0xfffffffe
	.align		4
        /*0010*/ 	.word	0x00000000
	.align		4
        /*0014*/ 	.word	0xfffffffd
	.align		4
        /*0018*/ 	.word	0x00000000
	.align		4
        /*001c*/ 	.word	0xfffffffc


//--------------------- .text._Z6unrollPiS_i      --------------------------
	.section	.text._Z6unrollPiS_i,"ax",@progbits
	.align	128
        .global         _Z6unrollPiS_i
        .type           _Z6unrollPiS_i,@function
        .size           _Z6unrollPiS_i,(.L_x_7 - _Z6unrollPiS_i)
        .other          _Z6unrollPiS_i,@"STO_CUDA_ENTRY STV_DEFAULT"
_Z6unrollPiS_i:
.text._Z6unrollPiS_i:
[----:B------:R-:W-:Y:S01]  /*0000*/  LDC R1, c[0x0][0x37c] ;  /* 0x0000df00ff017b82 */ /* 0x000fe20000000800 */
[----:B------:R-:W0:Y:S01]  /*0010*/  S2R R11, SR_CTAID.X ;  /* 0x00000000000b7919 */ /* 0x000e220000002500 */
[----:B------:R-:W0:Y:S06]  /*0020*/  LDCU UR4, c[0x0][0x360] ;  /* 0x00006c00ff0477ac */ /* 0x000e2c0008000800 */
[----:B------:R-:W1:Y:S01]  /*0030*/  LDC.64 R4, c[0x0][0x380] ;  /* 0x0000e000ff047b82 */ /* 0x000e620000000a00 */
[----:B------:R-:W-:Y:S01]  /*0040*/  BSSY.RECONVERGENT B0, `(.L_x_0) ;  /* 0x0000011000007945 */ /* 0x000fe20003800200 */
[----:B------:R-:W2:Y:S01]  /*0050*/  S2R R8, SR_TID.X ;  /* 0x0000000000087919 */ /* 0x000ea20000002100 */
[----:B------:R-:W3:Y:S01]  /*0060*/  LDCU UR5, c[0x0][0x390] ;  /* 0x00007200ff0577ac */ /* 0x000ee20008000800 */
[----:B------:R-:W4:Y:S01]  /*0070*/  LDCU.64 UR6, c[0x0][0x358] ;  /* 0x00006b00ff0677ac */ /* 0x000f220008000a00 */
[----:B0-----:R-:W-:-:S05]  /*0080*/  IMAD R0, R11, UR4, RZ ;  /* 0x000000040b007c24 */ /* 0x001fca000f8e02ff */
[----:B------:R-:W-:-:S04]  /*0090*/  SHF.L.U32 R3, R0, 0x1, RZ ;  /* 0x0000000100037819 */ /* 0x000fc800000006ff */
[C---:B--2---:R-:W-:Y:S01]  /*00a0*/  IADD3 R7, PT, PT, R3.reuse, UR4, R8 ;  /* 0x0000000403077c10 */ /* 0x044fe2000fffe008 */
[----:B-1----:R-:W-:-:S03]  /*00b0*/  IMAD.WIDE R2, R3, 0x4, R4 ;  /* 0x0000000403027825 */ /* 0x002fc600078e0204 */
[----:B---3--:R-:W-:-:S13]  /*00c0*/  ISETP.GE.U32.AND P0, PT, R7, UR5, PT ;  /* 0x0000000507007c0c */ /* 0x008fda000bf06070 */
[----:B----4-:R-:W-:Y:S05]  /*00d0*/  @P0 BRA `(.L_x_1) ;  /* 0x00000000001c0947 */ /* 0x010fea0003800000 */
[----:B------:R-:W-:Y:S01]  /*00e0*/  LEA R6, P0, R8, R2, 0x2 ;  /* 0x0000000208067211 */ /* 0x000fe200078010ff */
[----:B------:R-:W-:-:S03]  /*00f0*/  IMAD.WIDE.U32 R4, R7, 0x4, R4 ;  /* 0x0000000407047825 */ /* 0x000fc600078e0004 */
[----:B------:R-:W-:-:S03]  /*0100*/  IADD3.X R7, PT, PT, RZ, R3, RZ, P0, !PT ;  /* 0x00000003ff077210 */ /* 0x000fc600007fe4ff */
[----:B------:R-:W2:Y:S04]  /*0110*/  LDG.E R4, desc[UR6][R4.64] ;  /* 0x0000000604047981 */ /* 0x000ea8000c1e1900 */
[----:B------:R-:W2:Y:S02]  /*0120*/  LDG.E R9, desc[UR6][R6.64] ;  /* 0x0000000606097981 */ /* 0x000ea4000c1e1900 */
[----:B--2---:R-:W-:-:S05]  /*0130*/  IADD3 R9, PT, PT, R4, R9, RZ ;  /* 0x0000000904097210 */ /* 0x004fca0007ffe0ff */
[----:B------:R0:W-:Y:S02]  /*0140*/  STG.E desc[UR6][R6.64], R9 ;  /* 0x0000000906007986 */ /* 0x0001e4000c101906 */
.L_x_1:
[----:B------:R-:W-:Y:S05]  /*0150*/  BSYNC.RECONVERGENT B0 ;  /* 0x0000000000007941 */ /* 0x000fea0003800200 */
.L_x_0:
[----:B------:R-:W-:Y:S01]  /*0160*/  BAR.SYNC.DEFER_BLOCKING 0x0 ;  /* 0x0000000000007b1d */ /* 0x000fe20000010000 */
[----:B------:R-:W-:-:S09]  /*0170*/  UISETP.GE.U32.AND UP0, UPT, UR4, 0x2, UPT ;  /* 0x000000020400788c */ /* 0x000fd2000bf06070 */
[----:B------:R-:W-:Y:S05]  /*0180*/  BRA.U !UP0, `(.L_x_2) ;  /* 0x0000000108347547 */ /* 0x000fea000b800000 */
.L_x_5:
[----:B------:R-:W-:Y:S01]  /*0190*/  USHF.R.U32.HI UR5, URZ, 0x1, UR4 ;  /* 0x00000001ff057899 */ /* 0x000fe20008011604 */
[----:B------:R-:W-:Y:S05]  /*01a0*/  BSSY.RECONVERGENT B0, `(.L_x_3) ;  /* 0x0000007000007945 */ /* 0x000fea0003800200 */
[----:B------:R-:W-:-:S13]  /*01b0*/  ISETP.GE.U32.AND P0, PT, R8, UR5, PT ;  /* 0x0000000508007c0c */ /* 0x000fda000bf06070 */
[----:B------:R-:W-:Y:S05]  /*01c0*/  @P0 BRA `(.L_x_4) ;  /* 0x0000000000100947 */ /* 0x000fea0003800000 */
[----:B------:R-:W-:-:S05]  /*01d0*/  IADD3 R5, PT, PT, R8, UR5, RZ ;  /* 0x0000000508057c10 */ /* 0x000fca000fffe0ff */
[----:B------:R-:W-:-:S06]  /*01e0*/  IMAD.WIDE.U32 R4, R5, 0x4, R2 ;  /* 0x0000000405047825 */ /* 0x000fcc00078e0002 */
[----:B------:R-:W2:Y:S02]  /*01f0*/  LDG.E R5, desc[UR6][R4.64] ;  /* 0x0000000604057981 */ /* 0x000ea4000c1e1900 */
[----:B--2---:R-:W-:-:S07]  /*0200*/  IMAD.WIDE R2, R5, 0x4, R2 ;  /* 0x0000000405027825 */ /* 0x004fce00078e0202 */
.L_x_4:
[----:B------:R-:W-:Y:S05]  /*0210*/  BSYNC.RECONVERGENT B0 ;  /* 0x0000000000007941 */ /* 0x000fea0003800200 */
.L_x_3:
[----:B------:R-:W-:Y:S01]  /*0220*/  BAR.SYNC.DEFER_BLOCKING 0x0 ;  /* 0x0000000000007b1d */ /* 0x000fe20000010000 */
[----:B------:R-:W-:-:S05]  /*0230*/  UISETP.GT.U32.AND UP0, UPT, UR4, 0x3, UPT ;  /* 0x000000030400788c */ /* 0x000fca000bf04070 */
[----:B------:R-:W-:-:S04]  /*0240*/  UMOV UR4, UR5 ;  /* 0x0000000500047c82 */ /* 0x000fc80008000000 */
[----:B------:R-:W-:Y:S05]  /*0250*/  BRA.U UP0, `(.L_x_5) ;  /* 0xfffffffd00cc7547 */ /* 0x000fea000b83ffff */
.L_x_2:
[----:B------:R-:W-:-:S13]  /*0260*/  ISETP.NE.AND P0, PT, R8, RZ, PT ;  /* 0x000000ff0800720c */ /* 0x000fda0003f05270 */
[----:B------:R-:W-:Y:S05]  /*0270*/  @P0 EXIT ;  /* 0x000000000000094d */ /* 0x000fea0003800000 */
[----:B------:R-:W2:Y:S01]  /*0280*/  LDG.E R3, desc[UR6][R2.64] ;  /* 0x0000000602037981 */ /* 0x000ea2000c1e1900 */
[----:B------:R-:W1:Y:S02]  /*0290*/  LDC.64 R4, c[0x0][0x388] ;  /* 0x0000e200ff047b82 */ /* 0x000e640000000a00 */
[----:B-1----:R-:W-:-:S05]  /*02a0*/  IMAD.WIDE.U32 R4, R11, 0x4, R4 ;  /* 0x000000040b047825 */ /* 0x002fca00078e0004 */
[----:B--2---:R-:W-:Y:S01]  /*02b0*/  STG.E desc[UR6][R4.64], R3 ;  /* 0x0000000304007986 */ /* 0x004fe2000c101906 */
[----:B------:R-:W-:Y:S05]  /*02c0*/  EXIT ;  /* 0x000000000000794d */ /* 0x000fea0003800000 */
.L_x_6:
[----:B------:R-:W-:-:S00]  /*02d0*/  BRA `(.L_x_6) ;  /* 0xfffffffc00fc7947 */ /* 0x000fc0000383ffff */
[----:B------:R-:W-:-:S00]  /*02e0*/  NOP ;  /* 0x0000000000007918 */ /* 0x000fc00000000000 */
        /* <DEDUP_REMOVED lines=9> */
.L_x_7:


//--------------------- .nv.shared.reserved.0     --------------------------
	.section	.nv.shared.reserved.0,"aw",@nobits
	.weak		__nv_reservedSMEM_offset_0_alias
	.size		__nv_reservedSMEM_offset_0_alias, 0, 64
	.other		__nv_reservedSMEM_offset_0_alias,@"STO_CUDA_RESERVED_SHARED STV_DEFAULT"
__nv_reservedSMEM_offset_0_alias:
	.zero		0
	.zero		64


//--------------------- .nv.constant0._Z6unrollPiS_i --------------------------
	.section	.nv.constant0._Z6unrollPiS_i,"a",@progbits
	.sectionflags	@""
	.align	4
.nv.constant0._Z6unrollPiS_i:
	.zero		916


//--------------------- SYMBOLS --------------------------

	.type		.nv.reservedSmem.offset0,@object
	.size		.nv.reservedSmem.offset0,0x4
